//
// Generated by NVIDIA NVVM Compiler
//
// Compiler Build ID: CL-36424714
// Cuda compilation tools, release 13.0, V13.0.88
// Based on NVVM 20.0.0
//

.version 9.0
.target sm_100
.address_size 64

	// .globl	add

.visible .entry add(
	.param .u32 add_param_0,
	.param .u64 .ptr .align 1 add_param_1,
	.param .u64 .ptr .align 1 add_param_2,
	.param .u64 .ptr .align 1 add_param_3
)
{
	.reg .pred 	%p<3>;
	.reg .b32 	%r<10>;
	.reg .b32 	%f<25>;
	.reg .b64 	%rd<11>;

	ld.param.u32 	%r4, [add_param_0];
	ld.param.u64 	%rd4, [add_param_1];
	ld.param.u64 	%rd5, [add_param_2];
	ld.param.u64 	%rd6, [add_param_3];
	mov.u32 	%r5, %ctaid.x;
	mov.u32 	%r6, %ntid.x;
	mov.u32 	%r7, %tid.x;
	mad.lo.s32 	%r1, %r5, %r6, %r7;
	setp.ge.s32 	%p1, %r1, %r4;
	@%p1 bra 	$L__BB0_3;
	cvta.to.global.u64 	%rd7, %rd4;
	cvta.to.global.u64 	%rd8, %rd5;
	cvta.to.global.u64 	%rd9, %rd6;
	mul.wide.s32 	%rd10, %r1, 4;
	add.s64 	%rd1, %rd7, %rd10;
	add.s64 	%rd2, %rd8, %rd10;
	add.s64 	%rd3, %rd9, %rd10;
	mov.b32 	%r9, 0;
$L__BB0_2:
	ld.global.f32 	%f1, [%rd1];
	ld.global.f32 	%f2, [%rd2];
	add.f32 	%f3, %f1, %f2;
	st.global.f32 	[%rd3], %f3;
	ld.global.f32 	%f4, [%rd1];
	ld.global.f32 	%f5, [%rd2];
	add.f32 	%f6, %f4, %f5;
	st.global.f32 	[%rd3], %f6;
	ld.global.f32 	%f7, [%rd1];
	ld.global.f32 	%f8, [%rd2];
	add.f32 	%f9, %f7, %f8;
	st.global.f32 	[%rd3], %f9;
	ld.global.f32 	%f10, [%rd1];
	ld.global.f32 	%f11, [%rd2];
	add.f32 	%f12, %f10, %f11;
	st.global.f32 	[%rd3], %f12;
	ld.global.f32 	%f13, [%rd1];
	ld.global.f32 	%f14, [%rd2];
	add.f32 	%f15, %f13, %f14;
	st.global.f32 	[%rd3], %f15;
	ld.global.f32 	%f16, [%rd1];
	ld.global.f32 	%f17, [%rd2];
	add.f32 	%f18, %f16, %f17;
	st.global.f32 	[%rd3], %f18;
	ld.global.f32 	%f19, [%rd1];
	ld.global.f32 	%f20, [%rd2];
	add.f32 	%f21, %f19, %f20;
	st.global.f32 	[%rd3], %f21;
	ld.global.f32 	%f22, [%rd1];
	ld.global.f32 	%f23, [%rd2];
	add.f32 	%f24, %f22, %f23;
	st.global.f32 	[%rd3], %f24;
	add.s32 	%r9, %r9, 8;
	setp.ne.s32 	%p2, %r9, 5000;
	@%p2 bra 	$L__BB0_2;
$L__BB0_3:
	ret;

}


// ===== COMPILED SASS (sm_100) =====

	.target	sm_100

	.elftype	@"ET_EXEC"


//--------------------- .note.nv.tkinfo           --------------------------
	.section	.note.nv.tkinfo,"",@"SHT_NOTE"
	.sectionflags	@"SHF_NOTE_NV_TKINFO"
	.tkinfo
        /*0018*/ 	.word	0x00000002
        /*0030*/ 	.string	""
        /*0030*/ 	.string	"ptxas"
        /*0030*/ 	.string	"Cuda compilation tools, release 13.0, V13.0.88"
        /*0030*/ 	.string	"Build cuda_13.0.r13.0/compiler.36424714_0"
        /*0030*/ 	.string	"-arch sm_100 -m 64 "



//--------------------- .note.nv.cuinfo           --------------------------
	.section	.note.nv.cuinfo,"",@"SHT_NOTE"
	.sectionflags	@"SHF_NOTE_NV_CUINFO"
        /*0018*/ 	.short	0x0002
        /*001a*/ 	.short	0x0064
        /*001c*/ 	.short	0x0082
	.zero		2


//--------------------- .nv.info                  --------------------------
	.section	.nv.info,"",@"SHT_CUDA_INFO"
	.align	4


	//----- nvinfo : EIATTR_REGCOUNT
	.align		4
        /*0000*/ 	.byte	0x04, 0x2f
        /*0002*/ 	.short	(.L_1 - .L_0)
	.align		4
.L_0:
        /*0004*/ 	.word	index@(add)
        /*0008*/ 	.word	0x00000012


	//----- nvinfo : EIATTR_FRAME_SIZE
	.align		4
.L_1:
        /*000c*/ 	.byte	0x04, 0x11
        /*000e*/ 	.short	(.L_3 - .L_2)
	.align		4
.L_2:
        /*0010*/ 	.word	index@(add)
        /*0014*/ 	.word	0x00000000


	//----- nvinfo : EIATTR_MIN_STACK_SIZE
	.align		4
.L_3:
        /*0018*/ 	.byte	0x04, 0x12
        /*001a*/ 	.short	(.L_5 - .L_4)
	.align		4
.L_4:
        /*001c*/ 	.word	index@(add)
        /*0020*/ 	.word	0x00000000
.L_5:


//--------------------- .nv.compat                --------------------------
	.section	.nv.compat,"",@"SHT_CUDA_COMPAT_INFO"
	.align	4
        /*0000*/ 	.byte	0x02, 0x09, 0x00, 0x00, 0x02, 0x02, 0x01, 0x00, 0x02, 0x05, 0x05, 0x00, 0x03, 0x07, 0x01, 0x01
        /*0010*/ 	.byte	0x02, 0x03, 0x00, 0x00, 0x02, 0x06, 0x01, 0x00, 0x04, 0x0b, 0x08, 0x00, 0x09, 0x00, 0x00, 0x00
        /*0020*/ 	.byte	0x00, 0x00, 0x00, 0x00


//--------------------- .nv.info.add              --------------------------
	.section	.nv.info.add,"",@"SHT_CUDA_INFO"
	.sectionflags	@""
	.align	4


	//----- nvinfo : EIATTR_CUDA_API_VERSION
	.align		4
        /*0000*/ 	.byte	0x04, 0x37
        /*0002*/ 	.short	(.L_7 - .L_6)
.L_6:
        /*0004*/ 	.word	0x00000082


	//----- nvinfo : EIATTR_KPARAM_INFO
	.align		4
.L_7:
        /*0008*/ 	.byte	0x04, 0x17
        /*000a*/ 	.short	(.L_9 - .L_8)
.L_8:
        /*000c*/ 	.word	0x00000000
        /*0010*/ 	.short	0x0003
        /*0012*/ 	.short	0x0018
        /*0014*/ 	.byte	0x00, 0xf5, 0x21, 0x00


	//----- nvinfo : EIATTR_KPARAM_INFO
	.align		4
.L_9:
        /*0018*/ 	.byte	0x04, 0x17
        /*001a*/ 	.short	(.L_11 - .L_10)
.L_10:
        /*001c*/ 	.word	0x00000000
        /*0020*/ 	.short	0x0002
        /*0022*/ 	.short	0x0010
        /*0024*/ 	.byte	0x00, 0xf5, 0x21, 0x00


	//----- nvinfo : EIATTR_KPARAM_INFO
	.align		4
.L_11:
        /*0028*/ 	.byte	0x04, 0x17
        /*002a*/ 	.short	(.L_13 - .L_12)
.L_12:
        /*002c*/ 	.word	0x00000000
        /*0030*/ 	.short	0x0001
        /*0032*/ 	.short	0x0008
        /*0034*/ 	.byte	0x00, 0xf5, 0x21, 0x00


	//----- nvinfo : EIATTR_KPARAM_INFO
	.align		4
.L_13:
        /*0038*/ 	.byte	0x04, 0x17
        /*003a*/ 	.short	(.L_15 - .L_14)
.L_14:
        /*003c*/ 	.word	0x00000000
        /*0040*/ 	.short	0x0000
        /*0042*/ 	.short	0x0000
        /*0044*/ 	.byte	0x00, 0xf0, 0x11, 0x00


	//----- nvinfo : EIATTR_SPARSE_MMA_MASK
	.align		4
.L_15:
        /*0048*/ 	.byte	0x03, 0x50
        /*004a*/ 	.short	0x0000


	//----- nvinfo : EIATTR_MAXREG_COUNT
	.align		4
        /*004c*/ 	.byte	0x03, 0x1b
        /*004e*/ 	.short	0x00ff


	//----- nvinfo : EIATTR_MERCURY_ISA_VERSION
	.align		4
        /*0050*/ 	.byte	0x03, 0x5f
        /*0052*/ 	.short	0x0101


	//----- nvinfo : EIATTR_VRC_CTA_INIT_COUNT
	.align		4
        /*0054*/ 	.byte	0x02, 0x4a
	.zero		1
	.zero		1


	//----- nvinfo : EIATTR_EXIT_INSTR_OFFSETS
	.align		4
        /*0058*/ 	.byte	0x04, 0x1c
        /*005a*/ 	.short	(.L_17 - .L_16)


	//   ....[0]....
.L_16:
        /*005c*/ 	.word	0x00000070


	//   ....[1]....
        /*0060*/ 	.word	0x00001330


	//----- nvinfo : EIATTR_CBANK_PARAM_SIZE
	.align		4
.L_17:
        /*0064*/ 	.byte	0x03, 0x19
        /*0066*/ 	.short	0x0020


	//----- nvinfo : EIATTR_PARAM_CBANK
	.align		4
        /*0068*/ 	.byte	0x04, 0x0a
        /*006a*/ 	.short	(.L_19 - .L_18)
	.align		4
.L_18:
        /*006c*/ 	.word	index@(.nv.constant0.add)
        /*0070*/ 	.short	0x0380
        /*0072*/ 	.short	0x0020


	//----- nvinfo : EIATTR_SW_WAR
	.align		4
.L_19:
        /*0074*/ 	.byte	0x04, 0x36
        /*0076*/ 	.short	(.L_21 - .L_20)
.L_20:
        /*0078*/ 	.word	0x00000008
.L_21:


//--------------------- .nv.callgraph             --------------------------
	.section	.nv.callgraph,"",@"SHT_CUDA_CALLGRAPH"
	.align	4
	.sectionentsize	8
	.align		4
        /*0000*/ 	.word	0x00000000
	.align		4
        /*0004*/ 	.word	0xffffffff
	.align		4
        /*0008*/ 	.word	0x00000000
	.align		4
        /*000c*/ 	.word	0xfffffffe
	.align		4
        /*0010*/ 	.word	0x00000000
	.align		4
        /*0014*/ 	.word	0xfffffffd
	.align		4
        /*0018*/ 	.word	0x00000000
	.align		4
        /*001c*/ 	.word	0xfffffffc


//--------------------- .text.add                 --------------------------
	.section	.text.add,"ax",@progbits
	.align	128
        .global         add
        .type           add,@function
        .size           add,(.L_x_2 - add)
        .other          add,@"STO_CUDA_ENTRY STV_DEFAULT"
add:
.text.add:
[----:B------:R-:W-:Y:S01]  /*0000*/  LDC R1, c[0x0][0x37c] ;  /* 0x0000df00ff017b82 */ /* 0x000fe20000000800 */
[----:B------:R-:W0:Y:S07]  /*0010*/  S2R R0, SR_TID.X ;  /* 0x0000000000007919 */ /* 0x000e2e0000002100 */
[----:B------:R-:W0:Y:S01]  /*0020*/  S2UR UR4, SR_CTAID.X ;  /* 0x00000000000479c3 */ /* 0x000e220000002500 */
[----:B------:R-:W1:Y:S07]  /*0030*/  LDCU UR5, c[0x0][0x380] ;  /* 0x00007000ff0577ac */ /* 0x000e6e0008000800 */
[----:B------:R-:W0:Y:S02]  /*0040*/  LDC R9, c[0x0][0x360] ;  /* 0x0000d800ff097b82 */ /* 0x000e240000000800 */
[----:B0-----:R-:W-:-:S05]  /*0050*/  IMAD R9, R9, UR4, R0 ;  /* 0x0000000409097c24 */ /* 0x001fca000f8e0200 */
[----:B-1----:R-:W-:-:S13]  /*0060*/  ISETP.GE.AND P0, PT, R9, UR5, PT ;  /* 0x0000000509007c0c */ /* 0x002fda000bf06270 */
[----:B------:R-:W-:Y:S05]  /*0070*/  @P0 EXIT ;  /* 0x000000000000094d */ /* 0x000fea0003800000 */
[----:B------:R-:W0:Y:S01]  /*0080*/  LDC.64 R2, c[0x0][0x388] ;  /* 0x0000e200ff027b82 */ /* 0x000e220000000a00 */
[----:B------:R-:W1:Y:S07]  /*0090*/  LDCU.64 UR6, c[0x0][0x358] ;  /* 0x00006b00ff0677ac */ /* 0x000e6e0008000a00 */
[----:B------:R-:W2:Y:S08]  /*00a0*/  LDC.64 R4, c[0x0][0x390] ;  /* 0x0000e400ff047b82 */ /* 0x000eb00000000a00 */
[----:B------:R-:W3:Y:S01]  /*00b0*/  LDC.64 R6, c[0x0][0x398] ;  /* 0x0000e600ff067b82 */ /* 0x000ee20000000a00 */
[----:B0-----:R-:W-:-:S05]  /*00c0*/  IMAD.WIDE R2, R9, 0x4, R2 ;  /* 0x0000000409027825 */ /* 0x001fca00078e0202 */
[----:B-1----:R-:W4:Y:S01]  /*00d0*/  LDG.E R0, desc[UR6][R2.64] ;  /* 0x0000000602007981 */ /* 0x002f22000c1e1900 */
[----:B--2---:R-:W-:-:S05]  /*00e0*/  IMAD.WIDE R4, R9, 0x4, R4 ;  /* 0x0000000409047825 */ /* 0x004fca00078e0204 */
[----:B------:R-:W4:Y:S01]  /*00f0*/  LDG.E R11, desc[UR6][R4.64] ;  /* 0x00000006040b7981 */ /* 0x000f22000c1e1900 */
[----:B---3--:R-:W-:-:S04]  /*0100*/  IMAD.WIDE R6, R9, 0x4, R6 ;  /* 0x0000000409067825 */ /* 0x008fc800078e0206 */
[----:B----4-:R-:W-:-:S05]  /*0110*/  FADD R11, R0, R11 ;  /* 0x0000000b000b7221 */ /* 0x010fca0000000000 */
[----:B------:R0:W-:Y:S04]  /*0120*/  STG.E desc[UR6][R6.64], R11 ;  /* 0x0000000b06007986 */ /* 0x0001e8000c101906 */
[----:B------:R-:W2:Y:S04]  /*0130*/  LDG.E R0, desc[UR6][R2.64] ;  /* 0x0000000602007981 */ /* 0x000ea8000c1e1900 */
[----:B------:R-:W2:Y:S02]  /*0140*/  LDG.E R9, desc[UR6][R4.64] ;  /* 0x0000000604097981 */ /* 0x000ea4000c1e1900 */
[----:B--2---:R-:W-:-:S05]  /*0150*/  FADD R9, R0, R9 ;  /* 0x0000000900097221 */ /* 0x004fca0000000000 */
[----:B------:R1:W-:Y:S04]  /*0160*/  STG.E desc[UR6][R6.64], R9 ;  /* 0x0000000906007986 */ /* 0x0003e8000c101906 */
[----:B------:R-:W2:Y:S04]  /*0170*/  LDG.E R0, desc[UR6][R2.64] ;  /* 0x0000000602007981 */ /* 0x000ea8000c1e1900 */
[----:B------:R-:W2:Y:S02]  /*0180*/  LDG.E R13, desc[UR6][R4.64] ;  /* 0x00000006040d7981 */ /* 0x000ea4000c1e1900 */
[----:B--2---:R-:W-:-:S05]  /*0190*/  FADD R13, R0, R13 ;  /* 0x0000000d000d7221 */ /* 0x004fca0000000000 */
[----:B------:R2:W-:Y:S04]  /*01a0*/  STG.E desc[UR6][R6.64], R13 ;  /* 0x0000000d06007986 */ /* 0x0005e8000c101906 */
[----:B------:R-:W3:Y:S04]  /*01b0*/  LDG.E R0, desc[UR6][R2.64] ;  /* 0x0000000602007981 */ /* 0x000ee8000c1e1900 */
[----:B------:R-:W3:Y:S02]  /*01c0*/  LDG.E R15, desc[UR6][R4.64] ;  /* 0x00000006040f7981 */ /* 0x000ee4000c1e1900 */
[----:B---3--:R-:W-:-:S05]  /*01d0*/  FADD R15, R0, R15 ;  /* 0x0000000f000f7221 */ /* 0x008fca0000000000 */
[----:B------:R3:W-:Y:S04]  /*01e0*/  STG.E desc[UR6][R6.64], R15 ;  /* 0x0000000f06007986 */ /* 0x0007e8000c101906 */
[----:B------:R-:W4:Y:S04]  /*01f0*/  LDG.E R0, desc[UR6][R2.64] ;  /* 0x0000000602007981 */ /* 0x000f28000c1e1900 */
[----:B0-----:R-:W4:Y:S02]  /*0200*/  LDG.E R11, desc[UR6][R4.64] ;  /* 0x00000006040b7981 */ /* 0x001f24000c1e1900 */
[----:B----4-:R-:W-:-:S05]  /*0210*/  FADD R11, R0, R11 ;  /* 0x0000000b000b7221 */ /* 0x010fca0000000000 */
[----:B------:R0:W-:Y:S04]  /*0220*/  STG.E desc[UR6][R6.64], R11 ;  /* 0x0000000b06007986 */ /* 0x0001e8000c101906 */
[----:B------:R-:W4:Y:S04]  /*0230*/  LDG.E R0, desc[UR6][R2.64] ;  /* 0x0000000602007981 */ /* 0x000f28000c1e1900 */
[----:B-1----:R-:W4:Y:S02]  /*0240*/  LDG.E R9, desc[UR6][R4.64] ;  /* 0x0000000604097981 */ /* 0x002f24000c1e1900 */
[----:B----4-:R-:W-:-:S05]  /*0250*/  FADD R9, R0, R9 ;  /* 0x0000000900097221 */ /* 0x010fca0000000000 */
[----:B------:R0:W-:Y:S04]  /*0260*/  STG.E desc[UR6][R6.64], R9 ;  /* 0x0000000906007986 */ /* 0x0001e8000c101906 */
[----:B------:R-:W4:Y:S04]  /*0270*/  LDG.E R0, desc[UR6][R2.64] ;  /* 0x0000000602007981 */ /* 0x000f28000c1e1900 */
[----:B--2---:R-:W4:Y:S02]  /*0280*/  LDG.E R13, desc[UR6][R4.64] ;  /* 0x00000006040d7981 */ /* 0x004f24000c1e1900 */
[----:B----4-:R-:W-:-:S05]  /*0290*/  FADD R13, R0, R13 ;  /* 0x0000000d000d7221 */ /* 0x010fca0000000000 */
[----:B------:R0:W-:Y:S04]  /*02a0*/  STG.E desc[UR6][R6.64], R13 ;  /* 0x0000000d06007986 */ /* 0x0001e8000c101906 */
[----:B------:R-:W2:Y:S04]  /*02b0*/  LDG.E R0, desc[UR6][R2.64] ;  /* 0x0000000602007981 */ /* 0x000ea8000c1e1900 */
[----:B---3--:R-:W2:Y:S01]  /*02c0*/  LDG.E R15, desc[UR6][R4.64] ;  /* 0x00000006040f7981 */ /* 0x008ea2000c1e1900 */
[----:B------:R-:W-:Y:S01]  /*02d0*/  UMOV UR4, 0x8 ;  /* 0x0000000800047882 */ /* 0x000fe20000000000 */
[----:B--2---:R-:W-:-:S05]  /*02e0*/  FADD R15, R0, R15 ;  /* 0x0000000f000f7221 */ /* 0x004fca0000000000 */
[----:B------:R0:W-:Y:S02]  /*02f0*/  STG.E desc[UR6][R6.64], R15 ;  /* 0x0000000f06007986 */ /* 0x0001e4000c101906 */
.L_x_0:
[----:B------:R-:W2:Y:S04]  /*0300*/  LDG.E R0, desc[UR6][R2.64] ;  /* 0x0000000602007981 */ /* 0x000ea8000c1e1900 */
[----:B0---4-:R-:W2:Y:S02]  /*0310*/  LDG.E R9, desc[UR6][R4.64] ;  /* 0x0000000604097981 */ /* 0x011ea4000c1e1900 */
[----:B--2---:R-:W-:-:S05]  /*0320*/  FADD R9, R0, R9 ;  /* 0x0000000900097221 */ /* 0x004fca0000000000 */
        /* <DEDUP_REMOVED lines=25> */
[----:B------:R-:W4:Y:S04]  /*04c0*/  LDG.E R0, desc[UR6][R2.64] ;  /* 0x0000000602007981 */ /* 0x000f28000c1e1900 */
[----:B---3--:R-:W4:Y:S02]  /*04d0*/  LDG.E R15, desc[UR6][R4.64] ;  /* 0x00000006040f7981 */ /* 0x008f24000c1e1900 */
[----:B----4-:R-:W-:-:S05]  /*04e0*/  FADD R15, R0, R15 ;  /* 0x0000000f000f7221 */ /* 0x010fca0000000000 */
        /* <DEDUP_REMOVED lines=213> */
[----:B------:R-:W5:Y:S04]  /*1240*/  LDG.E R0, desc[UR6][R2.64] ;  /* 0x0000000602007981 */ /* 0x000f68000c1e1900 */
[----:B-1----:R-:W5:Y:S02]  /*1250*/  LDG.E R11, desc[UR6][R4.64] ;  /* 0x00000006040b7981 */ /* 0x002f64000c1e1900 */
[----:B-----5:R-:W-:-:S05]  /*1260*/  FADD R11, R0, R11 ;  /* 0x0000000b000b7221 */ /* 0x020fca0000000000 */
[----:B------:R4:W-:Y:S04]  /*1270*/  STG.E desc[UR6][R6.64], R11 ;  /* 0x0000000b06007986 */ /* 0x0009e8000c101906 */
[----:B------:R-:W5:Y:S04]  /*1280*/  LDG.E R0, desc[UR6][R2.64] ;  /* 0x0000000602007981 */ /* 0x000f68000c1e1900 */
[----:B--2---:R-:W5:Y:S02]  /*1290*/  LDG.E R13, desc[UR6][R4.64] ;  /* 0x00000006040d7981 */ /* 0x004f64000c1e1900 */
[----:B-----5:R-:W-:-:S05]  /*12a0*/  FADD R13, R0, R13 ;  /* 0x0000000d000d7221 */ /* 0x020fca0000000000 */
[----:B------:R4:W-:Y:S04]  /*12b0*/  STG.E desc[UR6][R6.64], R13 ;  /* 0x0000000d06007986 */ /* 0x0009e8000c101906 */
[----:B------:R-:W2:Y:S04]  /*12c0*/  LDG.E R0, desc[UR6][R2.64] ;  /* 0x0000000602007981 */ /* 0x000ea8000c1e1900 */
[----:B---3--:R-:W2:Y:S01]  /*12d0*/  LDG.E R15, desc[UR6][R4.64] ;  /* 0x00000006040f7981 */ /* 0x008ea2000c1e1900 */
[----:B------:R-:W-:-:S04]  /*12e0*/  UIADD3 UR4, UPT, UPT, UR4, 0x40, URZ ;  /* 0x0000004004047890 */ /* 0x000fc8000fffe0ff */
[----:B------:R-:W-:Y:S01]  /*12f0*/  UISETP.NE.AND UP0, UPT, UR4, 0x1388, UPT ;  /* 0x000013880400788c */ /* 0x000fe2000bf05270 */
[----:B--2---:R-:W-:-:S05]  /*1300*/  FADD R15, R0, R15 ;  /* 0x0000000f000f7221 */ /* 0x004fca0000000000 */
[----:B------:R4:W-:Y:S03]  /*1310*/  STG.E desc[UR6][R6.64], R15 ;  /* 0x0000000f06007986 */ /* 0x0009e6000c101906 */
[----:B------:R-:W-:Y:S05]  /*1320*/  BRA.U UP0, `(.L_x_0) ;  /* 0xffffffed00f47547 */ /* 0x000fea000b83ffff */
[----:B------:R-:W-:Y:S05]  /*1330*/  EXIT ;  /* 0x000000000000794d */ /* 0x000fea0003800000 */
.L_x_1:
[----:B------:R-:W-:-:S00]  /*1340*/  BRA `(.L_x_1) ;  /* 0xfffffffc00fc7947 */ /* 0x000fc0000383ffff */
[----:B------:R-:W-:-:S00]  /*1350*/  NOP ;  /* 0x0000000000007918 */ /* 0x000fc00000000000 */
        /* <DEDUP_REMOVED lines=10> */
.L_x_2:


//--------------------- .nv.shared.reserved.0     --------------------------
	.section	.nv.shared.reserved.0,"aw",@nobits
	.weak		__nv_reservedSMEM_offset_0_alias
	.size		__nv_reservedSMEM_offset_0_alias, 0, 64
	.other		__nv_reservedSMEM_offset_0_alias,@"STO_CUDA_RESERVED_SHARED STV_DEFAULT"
__nv_reservedSMEM_offset_0_alias:
	.zero		0
	.zero		64


//--------------------- .nv.constant0.add         --------------------------
	.section	.nv.constant0.add,"a",@progbits
	.sectionflags	@""
	.align	4
.nv.constant0.add:
	.zero		928


//--------------------- SYMBOLS --------------------------

	.type		.nv.reservedSmem.offset0,@object
	.size		.nv.reservedSmem.offset0,0x4
